//
// Generated by NVIDIA NVVM Compiler
//
// Compiler Build ID: CL-36424714
// Cuda compilation tools, release 13.0, V13.0.88
// Based on NVVM 20.0.0
//

.version 9.0
.target sm_100
.address_size 64


.entry _Z6gatheriPvPKvS1_(
	.param .u32 _Z6gatheriPvPKvS1__param_0,
	.param .u64 .ptr .align 1 _Z6gatheriPvPKvS1__param_1,
	.param .u64 .ptr .align 1 _Z6gatheriPvPKvS1__param_2,
	.param .u64 .ptr .align 1 _Z6gatheriPvPKvS1__param_3
)
{


	ret;

}


// ===== COMPILED SASS (sm_100) =====

	.target	sm_100

	.elftype	@"ET_EXEC"


//--------------------- .note.nv.tkinfo           --------------------------
	.section	.note.nv.tkinfo,"",@"SHT_NOTE"
	.sectionflags	@"SHF_NOTE_NV_TKINFO"
	.tkinfo
        /*0018*/ 	.word	0x00000002
        /*0030*/ 	.string	""
        /*0030*/ 	.string	"ptxas"
        /*0030*/ 	.string	"Cuda compilation tools, release 13.0, V13.0.88"
        /*0030*/ 	.string	"Build cuda_13.0.r13.0/compiler.36424714_0"
        /*0030*/ 	.string	"-arch sm_100 -m 64 "



//--------------------- .note.nv.cuinfo           --------------------------
	.section	.note.nv.cuinfo,"",@"SHT_NOTE"
	.sectionflags	@"SHF_NOTE_NV_CUINFO"
        /*0018*/ 	.short	0x0002
        /*001a*/ 	.short	0x0064
        /*001c*/ 	.short	0x0082
	.zero		2


//--------------------- .nv.info                  --------------------------
	.section	.nv.info,"",@"SHT_CUDA_INFO"
	.align	4


	//----- nvinfo : EIATTR_REGCOUNT
	.align		4
        /*0000*/ 	.byte	0x04, 0x2f
        /*0002*/ 	.short	(.L_1 - .L_0)
	.align		4
.L_0:
        /*0004*/ 	.word	index@(_Z6gatheriPvPKvS1_)
        /*0008*/ 	.word	0x00000004


	//----- nvinfo : EIATTR_FRAME_SIZE
	.align		4
.L_1:
        /*000c*/ 	.byte	0x04, 0x11
        /*000e*/ 	.short	(.L_3 - .L_2)
	.align		4
.L_2:
        /*0010*/ 	.word	index@(_Z6gatheriPvPKvS1_)
        /*0014*/ 	.word	0x00000000


	//----- nvinfo : EIATTR_MIN_STACK_SIZE
	.align		4
.L_3:
        /*0018*/ 	.byte	0x04, 0x12
        /*001a*/ 	.short	(.L_5 - .L_4)
	.align		4
.L_4:
        /*001c*/ 	.word	index@(_Z6gatheriPvPKvS1_)
        /*0020*/ 	.word	0x00000000
.L_5:


//--------------------- .nv.compat                --------------------------
	.section	.nv.compat,"",@"SHT_CUDA_COMPAT_INFO"
	.align	4
        /*0000*/ 	.byte	0x02, 0x09, 0x00, 0x00, 0x02, 0x02, 0x01, 0x00, 0x02, 0x05, 0x05, 0x00, 0x03, 0x07, 0x01, 0x01
        /*0010*/ 	.byte	0x02, 0x03, 0x00, 0x00, 0x02, 0x06, 0x01, 0x00, 0x04, 0x0b, 0x08, 0x00, 0x09, 0x00, 0x00, 0x00
        /*0020*/ 	.byte	0x00, 0x00, 0x00, 0x00


//--------------------- .nv.info._Z6gatheriPvPKvS1_ --------------------------
	.section	.nv.info._Z6gatheriPvPKvS1_,"",@"SHT_CUDA_INFO"
	.sectionflags	@""
	.align	4


	//----- nvinfo : EIATTR_CUDA_API_VERSION
	.align		4
        /*0000*/ 	.byte	0x04, 0x37
        /*0002*/ 	.short	(.L_7 - .L_6)
.L_6:
        /*0004*/ 	.word	0x00000082


	//----- nvinfo : EIATTR_KPARAM_INFO
	.align		4
.L_7:
        /*0008*/ 	.byte	0x04, 0x17
        /*000a*/ 	.short	(.L_9 - .L_8)
.L_8:
        /*000c*/ 	.word	0x00000000
        /*0010*/ 	.short	0x0003
        /*0012*/ 	.short	0x0018
        /*0014*/ 	.byte	0x00, 0xf5, 0x21, 0x00


	//----- nvinfo : EIATTR_KPARAM_INFO
	.align		4
.L_9:
        /*0018*/ 	.byte	0x04, 0x17
        /*001a*/ 	.short	(.L_11 - .L_10)
.L_10:
        /*001c*/ 	.word	0x00000000
        /*0020*/ 	.short	0x0002
        /*0022*/ 	.short	0x0010
        /*0024*/ 	.byte	0x00, 0xf5, 0x21, 0x00


	//----- nvinfo : EIATTR_KPARAM_INFO
	.align		4
.L_11:
        /*0028*/ 	.byte	0x04, 0x17
        /*002a*/ 	.short	(.L_13 - .L_12)
.L_12:
        /*002c*/ 	.word	0x00000000
        /*0030*/ 	.short	0x0001
        /*0032*/ 	.short	0x0008
        /*0034*/ 	.byte	0x00, 0xf5, 0x21, 0x00


	//----- nvinfo : EIATTR_KPARAM_INFO
	.align		4
.L_13:
        /*0038*/ 	.byte	0x04, 0x17
        /*003a*/ 	.short	(.L_15 - .L_14)
.L_14:
        /*003c*/ 	.word	0x00000000
        /*0040*/ 	.short	0x0000
        /*0042*/ 	.short	0x0000
        /*0044*/ 	.byte	0x00, 0xf0, 0x11, 0x00


	//----- nvinfo : EIATTR_SPARSE_MMA_MASK
	.align		4
.L_15:
        /*0048*/ 	.byte	0x03, 0x50
        /*004a*/ 	.short	0x0000


	//----- nvinfo : EIATTR_MAXREG_COUNT
	.align		4
        /*004c*/ 	.byte	0x03, 0x1b
        /*004e*/ 	.short	0x00ff


	//----- nvinfo : EIATTR_MERCURY_ISA_VERSION
	.align		4
        /*0050*/ 	.byte	0x03, 0x5f
        /*0052*/ 	.short	0x0101


	//----- nvinfo : EIATTR_VRC_CTA_INIT_COUNT
	.align		4
        /*0054*/ 	.byte	0x02, 0x4a
	.zero		1
	.zero		1


	//----- nvinfo : EIATTR_EXIT_INSTR_OFFSETS
	.align		4
        /*0058*/ 	.byte	0x04, 0x1c
        /*005a*/ 	.short	(.L_17 - .L_16)


	//   ....[0]....
.L_16:
        /*005c*/ 	.word	0x00000010


	//----- nvinfo : EIATTR_CBANK_PARAM_SIZE
	.align		4
.L_17:
        /*0060*/ 	.byte	0x03, 0x19
        /*0062*/ 	.short	0x0020


	//----- nvinfo : EIATTR_PARAM_CBANK
	.align		4
        /*0064*/ 	.byte	0x04, 0x0a
        /*0066*/ 	.short	(.L_19 - .L_18)
	.align		4
.L_18:
        /*0068*/ 	.word	index@(.nv.constant0._Z6gatheriPvPKvS1_)
        /*006c*/ 	.short	0x0380
        /*006e*/ 	.short	0x0020


	//----- nvinfo : EIATTR_SW_WAR
	.align		4
.L_19:
        /*0070*/ 	.byte	0x04, 0x36
        /*0072*/ 	.short	(.L_21 - .L_20)
.L_20:
        /*0074*/ 	.word	0x00000008
.L_21:


//--------------------- .nv.callgraph             --------------------------
	.section	.nv.callgraph,"",@"SHT_CUDA_CALLGRAPH"
	.align	4
	.sectionentsize	8
	.align		4
        /*0000*/ 	.word	0x00000000
	.align		4
        /*0004*/ 	.word	0xffffffff
	.align		4
        /*0008*/ 	.word	0x00000000
	.align		4
        /*000c*/ 	.word	0xfffffffe
	.align		4
        /*0010*/ 	.word	0x00000000
	.align		4
        /*0014*/ 	.word	0xfffffffd
	.align		4
        /*0018*/ 	.word	0x00000000
	.align		4
        /*001c*/ 	.word	0xfffffffc


//--------------------- .text._Z6gatheriPvPKvS1_  --------------------------
	.section	.text._Z6gatheriPvPKvS1_,"ax",@progbits
	.align	128
.text._Z6gatheriPvPKvS1_:
        .type           _Z6gatheriPvPKvS1_,@function
        .size           _Z6gatheriPvPKvS1_,(.L_x_1 - _Z6gatheriPvPKvS1_)
        .other          _Z6gatheriPvPKvS1_,@"STO_CUDA_ENTRY STV_DEFAULT"
_Z6gatheriPvPKvS1_:
[----:B------:R-:W-:Y:S01]  /*0000*/  LDC R1, c[0x0][0x37c] ;  /* 0x0000df00ff017b82 */ /* 0x000fe20000000800 */
[----:B------:R-:W-:Y:S05]  /*0010*/  EXIT ;  /* 0x000000000000794d */ /* 0x000fea0003800000 */
.L_x_0:
[----:B------:R-:W-:-:S00]  /*0020*/  BRA `(.L_x_0) ;  /* 0xfffffffc00fc7947 */ /* 0x000fc0000383ffff */
[----:B------:R-:W-:-:S00]  /*0030*/  NOP ;  /* 0x0000000000007918 */ /* 0x000fc00000000000 */
        /* <DEDUP_REMOVED lines=12> */
.L_x_1:


//--------------------- .nv.shared.reserved.0     --------------------------
	.section	.nv.shared.reserved.0,"aw",@nobits
	.weak		__nv_reservedSMEM_offset_0_alias
	.size		__nv_reservedSMEM_offset_0_alias, 0, 64
	.other		__nv_reservedSMEM_offset_0_alias,@"STO_CUDA_RESERVED_SHARED STV_DEFAULT"
__nv_reservedSMEM_offset_0_alias:
	.zero		0
	.zero		64


//--------------------- .nv.constant0._Z6gatheriPvPKvS1_ --------------------------
	.section	.nv.constant0._Z6gatheriPvPKvS1_,"a",@progbits
	.sectionflags	@""
	.align	4
.nv.constant0._Z6gatheriPvPKvS1_:
	.zero		928


//--------------------- SYMBOLS --------------------------

	.type		.nv.reservedSmem.offset0,@object
	.size		.nv.reservedSmem.offset0,0x4
